	.headerflags	@"EF_CUDA_TEXMODE_UNIFIED EF_CUDA_64BIT_ADDRESS EF_CUDA_ACCELERATORS EF_CUDA_SM90 EF_CUDA_VIRTUAL_SM(EF_CUDA_SM90)"
	.elftype	@"ET_EXEC"


//--------------------- .nv.info                  --------------------------
	.section	.nv.info,"",@"SHT_CUDA_INFO"
	.align	4


	//----- nvinfo : EIATTR_REGCOUNT
	.align		4
        /*0000*/ 	.byte	0x04, 0x2f
        /*0002*/ 	.short	(.L_1 - .L_0)
	.align		4
.L_0:
        /*0004*/ 	.word	index@(triton_poi_fused_convolution_52)
        /*0008*/ 	.word	0x0000000c


	//----- nvinfo : EIATTR_MIN_STACK_SIZE
	.align		4
.L_1:
        /*000c*/ 	.byte	0x04, 0x12
        /*000e*/ 	.short	(.L_3 - .L_2)
	.align		4
.L_2:
        /*0010*/ 	.word	index@(triton_poi_fused_convolution_52)
        /*0014*/ 	.word	0x00000000


	//----- nvinfo : EIATTR_FRAME_SIZE
	.align		4
.L_3:
        /*0018*/ 	.byte	0x04, 0x11
        /*001a*/ 	.short	(.L_5 - .L_4)
	.align		4
.L_4:
        /*001c*/ 	.word	index@(triton_poi_fused_convolution_52)
        /*0020*/ 	.word	0x00000000


	//----- nvinfo : EIATTR_MIN_STACK_SIZE
	.align		4
.L_5:
        /*0024*/ 	.byte	0x04, 0x12
        /*0026*/ 	.short	(.L_7 - .L_6)
	.align		4
.L_6:
        /*0028*/ 	.word	index@(triton_poi_fused_convolution_52)
        /*002c*/ 	.word	0x00000000
.L_7:


//--------------------- .nv.info.triton_poi_fused_convolution_52 --------------------------
	.section	.nv.info.triton_poi_fused_convolution_52,"",@"SHT_CUDA_INFO"
	.sectionflags	@""
	.align	4


	//----- nvinfo : EIATTR_CUDA_API_VERSION
	.align		4
        /*0000*/ 	.byte	0x04, 0x37
        /*0002*/ 	.short	(.L_9 - .L_8)
.L_8:
        /*0004*/ 	.word	0x0000007c


	//----- nvinfo : EIATTR_KPARAM_INFO
	.align		4
.L_9:
        /*0008*/ 	.byte	0x04, 0x17
        /*000a*/ 	.short	(.L_11 - .L_10)
.L_10:
        /*000c*/ 	.word	0x00000000
        /*0010*/ 	.short	0x0002
        /*0012*/ 	.short	0x0010
        /*0014*/ 	.byte	0x00, 0xf0, 0x11, 0x00


	//----- nvinfo : EIATTR_KPARAM_INFO
	.align		4
.L_11:
        /*0018*/ 	.byte	0x04, 0x17
        /*001a*/ 	.short	(.L_13 - .L_12)
.L_12:
        /*001c*/ 	.word	0x00000000
        /*0020*/ 	.short	0x0001
        /*0022*/ 	.short	0x0008
        /*0024*/ 	.byte	0x00, 0xf4, 0x21, 0x00


	//----- nvinfo : EIATTR_KPARAM_INFO
	.align		4
.L_13:
        /*0028*/ 	.byte	0x04, 0x17
        /*002a*/ 	.short	(.L_15 - .L_14)
.L_14:
        /*002c*/ 	.word	0x00000000
        /*0030*/ 	.short	0x0000
        /*0032*/ 	.short	0x0000
        /*0034*/ 	.byte	0x00, 0xf4, 0x21, 0x00


	//----- nvinfo : EIATTR_SPARSE_MMA_MASK
	.align		4
.L_15:
        /*0038*/ 	.byte	0x03, 0x50
        /*003a*/ 	.short	0x0000


	//----- nvinfo : EIATTR_MAXREG_COUNT
	.align		4
        /*003c*/ 	.byte	0x03, 0x1b
        /*003e*/ 	.short	0x00ff


	//----- nvinfo : EIATTR_EXIT_INSTR_OFFSETS
	.align		4
        /*0040*/ 	.byte	0x04, 0x1c
        /*0042*/ 	.short	(.L_17 - .L_16)


	//   ....[0]....
.L_16:
        /*0044*/ 	.word	0x00000180


	//   ....[1]....
        /*0048*/ 	.word	0x000001a0


	//----- nvinfo : EIATTR_REQNTID
	.align		4
.L_17:
        /*004c*/ 	.byte	0x04, 0x10
        /*004e*/ 	.short	(.L_19 - .L_18)
.L_18:
        /*0050*/ 	.word	0x00000080
        /*0054*/ 	.word	0x00000001
        /*0058*/ 	.word	0x00000001


	//----- nvinfo : EIATTR_CBANK_PARAM_SIZE
	.align		4
.L_19:
        /*005c*/ 	.byte	0x03, 0x19
        /*005e*/ 	.short	0x0014


	//----- nvinfo : EIATTR_PARAM_CBANK
	.align		4
        /*0060*/ 	.byte	0x04, 0x0a
        /*0062*/ 	.short	(.L_21 - .L_20)
	.align		4
.L_20:
        /*0064*/ 	.word	index@(.nv.constant0.triton_poi_fused_convolution_52)
        /*0068*/ 	.short	0x0210
        /*006a*/ 	.short	0x0014


	//----- nvinfo : EIATTR_SW_WAR
	.align		4
.L_21:
        /*006c*/ 	.byte	0x04, 0x36
        /*006e*/ 	.short	(.L_23 - .L_22)
.L_22:
        /*0070*/ 	.word	0x00000008
.L_23:


//--------------------- .nv.callgraph             --------------------------
	.section	.nv.callgraph,"",@"SHT_CUDA_CALLGRAPH"
	.align	4
	.sectionentsize	8
	.align		4
        /*0000*/ 	.word	0x00000000
	.align		4
        /*0004*/ 	.word	0xffffffff
	.align		4
        /*0008*/ 	.word	0x00000000
	.align		4
        /*000c*/ 	.word	0xfffffffe
	.align		4
        /*0010*/ 	.word	0x00000000
	.align		4
        /*0014*/ 	.word	0xfffffffd
	.align		4
        /*0018*/ 	.word	0x00000000
	.align		4
        /*001c*/ 	.word	0xfffffffc


//--------------------- .text.triton_poi_fused_convolution_52 --------------------------
	.section	.text.triton_poi_fused_convolution_52,"ax",@progbits
	.align	128
        .global         triton_poi_fused_convolution_52
        .type           triton_poi_fused_convolution_52,@function
        .size           triton_poi_fused_convolution_52,(.L_x_1 - triton_poi_fused_convolution_52)
        .other          triton_poi_fused_convolution_52,@"STO_CUDA_ENTRY STV_DEFAULT"
triton_poi_fused_convolution_52:
.text.triton_poi_fused_convolution_52:
[----:B------:R-:W0:Y:S02]  /*0000*/  LDC R1, c[0x0][0x28] ;  /* 0x00000a00ff017b82 */ /* 0x000e240000000800 */
[----:B------:R-:W1:Y:S01]  /*0010*/  S2R R0, SR_TID.X ;  /* 0x0000000000007919 */ /* 0x000e620000002100 */
[----:B------:R-:W2:Y:S01]  /*0020*/  LDC.64 R4, c[0x0][0x218] ;  /* 0x00008600ff047b82 */ /* 0x000ea20000000a00 */
[----:B------:R-:W-:Y:S01]  /*0030*/  ULDC.64 UR4, c[0x0][0x208] ;  /* 0x0000820000047ab9 */ /* 0x000fe20000000a00 */
[----:B------:R-:W3:Y:S01]  /*0040*/  S2R R7, SR_CTAID.X ;  /* 0x0000000000077919 */ /* 0x000ee20000002500 */
[----:B-1----:R-:W-:Y:S02]  /*0050*/  LOP3.LUT R0, R0, 0x7f, RZ, 0xc0, !PT ;  /* 0x0000007f00007812 */ /* 0x002fe400078ec0ff */
[----:B---3--:R-:W-:-:S03]  /*0060*/  SHF.R.S32.HI R2, RZ, 0x18, R7 ;  /* 0x00000018ff027819 */ /* 0x008fc60000011407 */
[----:B------:R-:W-:Y:S01]  /*0070*/  IMAD R7, R7, 0x80, R0 ;  /* 0x0000008007077824 */ /* 0x000fe200078e0200 */
[----:B------:R-:W-:Y:S02]  /*0080*/  SGXT R0, R2, 0x1 ;  /* 0x000000010200781a */ /* 0x000fe40000000200 */
[----:B------:R-:W1:Y:S02]  /*0090*/  LDC.64 R2, c[0x0][0x210] ;  /* 0x00008400ff027b82 */ /* 0x000e640000000a00 */
[----:B------:R-:W-:Y:S02]  /*00a0*/  ISETP.GE.AND P0, PT, R7, 0x400, PT ;  /* 0x000004000700780c */ /* 0x000fe40003f06270 */
[----:B------:R-:W-:-:S04]  /*00b0*/  LEA.HI R0, R0, R7, RZ, 0x2 ;  /* 0x0000000700007211 */ /* 0x000fc800078f10ff */
[--C-:B------:R-:W-:Y:S02]  /*00c0*/  SHF.R.S32.HI R6, RZ, 0x2, R0.reuse ;  /* 0x00000002ff067819 */ /* 0x100fe40000011400 */
[----:B------:R-:W-:Y:S01]  /*00d0*/  SHF.R.S32.HI R9, RZ, 0x1f, R0 ;  /* 0x0000001fff097819 */ /* 0x000fe20000011400 */
[----:B------:R-:W-:-:S03]  /*00e0*/  IMAD.MOV.U32 R0, RZ, RZ, RZ ;  /* 0x000000ffff007224 */ /* 0x000fc600078e00ff */
[----:B------:R-:W-:-:S04]  /*00f0*/  LEA.HI R9, R9, R6, RZ, 0x6 ;  /* 0x0000000609097211 */ /* 0x000fc800078f30ff */
[----:B------:R-:W-:-:S05]  /*0100*/  LOP3.LUT R9, R9, 0xffffffc0, RZ, 0xc0, !PT ;  /* 0xffffffc009097812 */ /* 0x000fca00078ec0ff */
[----:B------:R-:W-:Y:S02]  /*0110*/  IMAD.IADD R9, R6, 0x1, -R9 ;  /* 0x0000000106097824 */ /* 0x000fe400078e0a09 */
[----:B-1----:R-:W-:-:S04]  /*0120*/  IMAD.WIDE R2, R7, 0x4, R2 ;  /* 0x0000000407027825 */ /* 0x002fc800078e0202 */
[----:B------:R-:W-:Y:S01]  /*0130*/  IMAD.MOV.U32 R7, RZ, RZ, RZ ;  /* 0x000000ffff077224 */ /* 0x000fe200078e00ff */
[----:B------:R-:W3:Y:S01]  /*0140*/  @!P0 LDG.E R0, desc[UR4][R2.64] ;  /* 0x0000000402008981 */ /* 0x000ee2000c1e1900 */
[----:B--2---:R-:W-:-:S05]  /*0150*/  IMAD.WIDE R4, R9, 0x4, R4 ;  /* 0x0000000409047825 */ /* 0x004fca00078e0204 */
[----:B------:R-:W3:Y:S02]  /*0160*/  @!P0 LDG.E.EL R7, desc[UR4][R4.64] ;  /* 0x0000000404078981 */ /* 0x000ee4000c2e1900 */
[----:B---3--:R-:W-:Y:S01]  /*0170*/  FADD R7, R7, R0 ;  /* 0x0000000007077221 */ /* 0x008fe20000000000 */
[----:B------:R-:W-:Y:S06]  /*0180*/  @P0 EXIT ;  /* 0x000000000000094d */ /* 0x000fec0003800000 */
[----:B------:R-:W-:Y:S01]  /*0190*/  STG.E desc[UR4][R2.64], R7 ;  /* 0x0000000702007986 */ /* 0x000fe2000c101904 */
[----:B------:R-:W-:Y:S05]  /*01a0*/  EXIT ;  /* 0x000000000000794d */ /* 0x000fea0003800000 */
.L_x_0:
[----:B------:R-:W-:-:S00]  /*01b0*/  BRA `(.L_x_0) ;  /* 0xfffffffc00fc7947 */ /* 0x000fc0000383ffff */
[----:B------:R-:W-:-:S00]  /*01c0*/  NOP ;  /* 0x0000000000007918 */ /* 0x000fc00000000000 */
        /* <DEDUP_REMOVED lines=11> */
.L_x_1:


//--------------------- .nv.constant0.triton_poi_fused_convolution_52 --------------------------
	.section	.nv.constant0.triton_poi_fused_convolution_52,"a",@progbits
	.sectionflags	@""
	.align	4
.nv.constant0.triton_poi_fused_convolution_52:
	.zero		548
